//
// Generated by NVIDIA NVVM Compiler
//
// Compiler Build ID: CL-36424714
// Cuda compilation tools, release 13.0, V13.0.88
// Based on NVVM 20.0.0
//

.version 9.0
.target sm_100
.address_size 64

	// .globl	_Z3addiPfS_

.visible .entry _Z3addiPfS_(
	.param .u32 _Z3addiPfS__param_0,
	.param .u64 .ptr .align 1 _Z3addiPfS__param_1,
	.param .u64 .ptr .align 1 _Z3addiPfS__param_2
)
{
	.reg .pred 	%p<2>;
	.reg .b32 	%r<6>;
	.reg .b32 	%f<4>;
	.reg .b64 	%rd<8>;

	ld.param.u32 	%r2, [_Z3addiPfS__param_0];
	ld.param.u64 	%rd1, [_Z3addiPfS__param_1];
	ld.param.u64 	%rd2, [_Z3addiPfS__param_2];
	mov.u32 	%r3, %ctaid.x;
	mov.u32 	%r4, %ntid.x;
	mov.u32 	%r5, %tid.x;
	mad.lo.s32 	%r1, %r3, %r4, %r5;
	setp.ge.s32 	%p1, %r1, %r2;
	@%p1 bra 	$L__BB0_2;
	cvta.to.global.u64 	%rd3, %rd1;
	cvta.to.global.u64 	%rd4, %rd2;
	mul.wide.s32 	%rd5, %r1, 4;
	add.s64 	%rd6, %rd3, %rd5;
	ld.global.f32 	%f1, [%rd6];
	add.s64 	%rd7, %rd4, %rd5;
	ld.global.f32 	%f2, [%rd7];
	add.f32 	%f3, %f1, %f2;
	st.global.f32 	[%rd7], %f3;
$L__BB0_2:
	ret;

}
	// .globl	_Z13add_elem_wiseiPfS_
.visible .entry _Z13add_elem_wiseiPfS_(
	.param .u32 _Z13add_elem_wiseiPfS__param_0,
	.param .u64 .ptr .align 1 _Z13add_elem_wiseiPfS__param_1,
	.param .u64 .ptr .align 1 _Z13add_elem_wiseiPfS__param_2
)
{
	.reg .pred 	%p<3>;
	.reg .b32 	%r<11>;
	.reg .b32 	%f<4>;
	.reg .b64 	%rd<8>;

	ld.param.u32 	%r6, [_Z13add_elem_wiseiPfS__param_0];
	ld.param.u64 	%rd3, [_Z13add_elem_wiseiPfS__param_1];
	ld.param.u64 	%rd4, [_Z13add_elem_wiseiPfS__param_2];
	mov.u32 	%r7, %tid.x;
	mov.u32 	%r1, %ntid.x;
	mov.u32 	%r8, %ctaid.x;
	mad.lo.s32 	%r10, %r1, %r8, %r7;
	setp.ge.s32 	%p1, %r10, %r6;
	@%p1 bra 	$L__BB1_3;
	mov.u32 	%r9, %nctaid.x;
	mul.lo.s32 	%r3, %r9, %r1;
	cvta.to.global.u64 	%rd1, %rd3;
	cvta.to.global.u64 	%rd2, %rd4;
$L__BB1_2:
	mul.wide.s32 	%rd5, %r10, 4;
	add.s64 	%rd6, %rd1, %rd5;
	ld.global.f32 	%f1, [%rd6];
	add.s64 	%rd7, %rd2, %rd5;
	ld.global.f32 	%f2, [%rd7];
	add.f32 	%f3, %f1, %f2;
	st.global.f32 	[%rd7], %f3;
	add.s32 	%r10, %r10, %r3;
	setp.lt.s32 	%p2, %r10, %r6;
	@%p2 bra 	$L__BB1_2;
$L__BB1_3:
	ret;

}


// ===== COMPILED SASS (sm_100) =====

	.target	sm_100

	.elftype	@"ET_EXEC"


//--------------------- .note.nv.tkinfo           --------------------------
	.section	.note.nv.tkinfo,"",@"SHT_NOTE"
	.sectionflags	@"SHF_NOTE_NV_TKINFO"
	.tkinfo
        /*0018*/ 	.word	0x00000002
        /*0030*/ 	.string	""
        /*0030*/ 	.string	"ptxas"
        /*0030*/ 	.string	"Cuda compilation tools, release 13.0, V13.0.88"
        /*0030*/ 	.string	"Build cuda_13.0.r13.0/compiler.36424714_0"
        /*0030*/ 	.string	"-arch sm_100 -m 64 "



//--------------------- .note.nv.cuinfo           --------------------------
	.section	.note.nv.cuinfo,"",@"SHT_NOTE"
	.sectionflags	@"SHF_NOTE_NV_CUINFO"
        /*0018*/ 	.short	0x0002
        /*001a*/ 	.short	0x0064
        /*001c*/ 	.short	0x0082
	.zero		2


//--------------------- .nv.info                  --------------------------
	.section	.nv.info,"",@"SHT_CUDA_INFO"
	.align	4


	//----- nvinfo : EIATTR_REGCOUNT
	.align		4
        /*0000*/ 	.byte	0x04, 0x2f
        /*0002*/ 	.short	(.L_1 - .L_0)
	.align		4
.L_0:
        /*0004*/ 	.word	index@(_Z3addiPfS_)
        /*0008*/ 	.word	0x0000000a


	//----- nvinfo : EIATTR_FRAME_SIZE
	.align		4
.L_1:
        /*000c*/ 	.byte	0x04, 0x11
        /*000e*/ 	.short	(.L_3 - .L_2)
	.align		4
.L_2:
        /*0010*/ 	.word	index@(_Z3addiPfS_)
        /*0014*/ 	.word	0x00000000


	//----- nvinfo : EIATTR_REGCOUNT
	.align		4
.L_3:
        /*0018*/ 	.byte	0x04, 0x2f
        /*001a*/ 	.short	(.L_5 - .L_4)
	.align		4
.L_4:
        /*001c*/ 	.word	index@(_Z13add_elem_wiseiPfS_)
        /*0020*/ 	.word	0x0000000e


	//----- nvinfo : EIATTR_FRAME_SIZE
	.align		4
.L_5:
        /*0024*/ 	.byte	0x04, 0x11
        /*0026*/ 	.short	(.L_7 - .L_6)
	.align		4
.L_6:
        /*0028*/ 	.word	index@(_Z13add_elem_wiseiPfS_)
        /*002c*/ 	.word	0x00000000


	//----- nvinfo : EIATTR_MIN_STACK_SIZE
	.align		4
.L_7:
        /*0030*/ 	.byte	0x04, 0x12
        /*0032*/ 	.short	(.L_9 - .L_8)
	.align		4
.L_8:
        /*0034*/ 	.word	index@(_Z13add_elem_wiseiPfS_)
        /*0038*/ 	.word	0x00000000


	//----- nvinfo : EIATTR_MIN_STACK_SIZE
	.align		4
.L_9:
        /*003c*/ 	.byte	0x04, 0x12
        /*003e*/ 	.short	(.L_11 - .L_10)
	.align		4
.L_10:
        /*0040*/ 	.word	index@(_Z3addiPfS_)
        /*0044*/ 	.word	0x00000000
.L_11:


//--------------------- .nv.compat                --------------------------
	.section	.nv.compat,"",@"SHT_CUDA_COMPAT_INFO"
	.align	4
        /*0000*/ 	.byte	0x02, 0x09, 0x00, 0x00, 0x02, 0x02, 0x01, 0x00, 0x02, 0x05, 0x05, 0x00, 0x03, 0x07, 0x01, 0x01
        /*0010*/ 	.byte	0x02, 0x03, 0x00, 0x00, 0x02, 0x06, 0x01, 0x00, 0x04, 0x0b, 0x08, 0x00, 0x09, 0x00, 0x00, 0x00
        /*0020*/ 	.byte	0x00, 0x00, 0x00, 0x00


//--------------------- .nv.info._Z13add_elem_wiseiPfS_ --------------------------
	.section	.nv.info._Z13add_elem_wiseiPfS_,"",@"SHT_CUDA_INFO"
	.sectionflags	@""
	.align	4


	//----- nvinfo : EIATTR_CUDA_API_VERSION
	.align		4
        /*0000*/ 	.byte	0x04, 0x37
        /*0002*/ 	.short	(.L_13 - .L_12)
.L_12:
        /*0004*/ 	.word	0x00000082


	//----- nvinfo : EIATTR_KPARAM_INFO
	.align		4
.L_13:
        /*0008*/ 	.byte	0x04, 0x17
        /*000a*/ 	.short	(.L_15 - .L_14)
.L_14:
        /*000c*/ 	.word	0x00000000
        /*0010*/ 	.short	0x0002
        /*0012*/ 	.short	0x0010
        /*0014*/ 	.byte	0x00, 0xf5, 0x21, 0x00


	//----- nvinfo : EIATTR_KPARAM_INFO
	.align		4
.L_15:
        /*0018*/ 	.byte	0x04, 0x17
        /*001a*/ 	.short	(.L_17 - .L_16)
.L_16:
        /*001c*/ 	.word	0x00000000
        /*0020*/ 	.short	0x0001
        /*0022*/ 	.short	0x0008
        /*0024*/ 	.byte	0x00, 0xf5, 0x21, 0x00


	//----- nvinfo : EIATTR_KPARAM_INFO
	.align		4
.L_17:
        /*0028*/ 	.byte	0x04, 0x17
        /*002a*/ 	.short	(.L_19 - .L_18)
.L_18:
        /*002c*/ 	.word	0x00000000
        /*0030*/ 	.short	0x0000
        /*0032*/ 	.short	0x0000
        /*0034*/ 	.byte	0x00, 0xf0, 0x11, 0x00


	//----- nvinfo : EIATTR_SPARSE_MMA_MASK
	.align		4
.L_19:
        /*0038*/ 	.byte	0x03, 0x50
        /*003a*/ 	.short	0x0000


	//----- nvinfo : EIATTR_MAXREG_COUNT
	.align		4
        /*003c*/ 	.byte	0x03, 0x1b
        /*003e*/ 	.short	0x00ff


	//----- nvinfo : EIATTR_MERCURY_ISA_VERSION
	.align		4
        /*0040*/ 	.byte	0x03, 0x5f
        /*0042*/ 	.short	0x0101


	//----- nvinfo : EIATTR_VRC_CTA_INIT_COUNT
	.align		4
        /*0044*/ 	.byte	0x02, 0x4a
	.zero		1
	.zero		1


	//----- nvinfo : EIATTR_EXIT_INSTR_OFFSETS
	.align		4
        /*0048*/ 	.byte	0x04, 0x1c
        /*004a*/ 	.short	(.L_21 - .L_20)


	//   ....[0]....
.L_20:
        /*004c*/ 	.word	0x00000070


	//   ....[1]....
        /*0050*/ 	.word	0x00000160


	//----- nvinfo : EIATTR_CRS_STACK_SIZE
	.align		4
.L_21:
        /*0054*/ 	.byte	0x04, 0x1e
        /*0056*/ 	.short	(.L_23 - .L_22)
.L_22:
        /*0058*/ 	.word	0x00000000


	//----- nvinfo : EIATTR_CBANK_PARAM_SIZE
	.align		4
.L_23:
        /*005c*/ 	.byte	0x03, 0x19
        /*005e*/ 	.short	0x0018


	//----- nvinfo : EIATTR_PARAM_CBANK
	.align		4
        /*0060*/ 	.byte	0x04, 0x0a
        /*0062*/ 	.short	(.L_25 - .L_24)
	.align		4
.L_24:
        /*0064*/ 	.word	index@(.nv.constant0._Z13add_elem_wiseiPfS_)
        /*0068*/ 	.short	0x0380
        /*006a*/ 	.short	0x0018


	//----- nvinfo : EIATTR_SW_WAR
	.align		4
.L_25:
        /*006c*/ 	.byte	0x04, 0x36
        /*006e*/ 	.short	(.L_27 - .L_26)
.L_26:
        /*0070*/ 	.word	0x00000008
.L_27:


//--------------------- .nv.info._Z3addiPfS_      --------------------------
	.section	.nv.info._Z3addiPfS_,"",@"SHT_CUDA_INFO"
	.sectionflags	@""
	.align	4


	//----- nvinfo : EIATTR_CUDA_API_VERSION
	.align		4
        /*0000*/ 	.byte	0x04, 0x37
        /*0002*/ 	.short	(.L_29 - .L_28)
.L_28:
        /*0004*/ 	.word	0x00000082


	//----- nvinfo : EIATTR_KPARAM_INFO
	.align		4
.L_29:
        /*0008*/ 	.byte	0x04, 0x17
        /*000a*/ 	.short	(.L_31 - .L_30)
.L_30:
        /*000c*/ 	.word	0x00000000
        /*0010*/ 	.short	0x0002
        /*0012*/ 	.short	0x0010
        /*0014*/ 	.byte	0x00, 0xf5, 0x21, 0x00


	//----- nvinfo : EIATTR_KPARAM_INFO
	.align		4
.L_31:
        /*0018*/ 	.byte	0x04, 0x17
        /*001a*/ 	.short	(.L_33 - .L_32)
.L_32:
        /*001c*/ 	.word	0x00000000
        /*0020*/ 	.short	0x0001
        /*0022*/ 	.short	0x0008
        /*0024*/ 	.byte	0x00, 0xf5, 0x21, 0x00


	//----- nvinfo : EIATTR_KPARAM_INFO
	.align		4
.L_33:
        /*0028*/ 	.byte	0x04, 0x17
        /*002a*/ 	.short	(.L_35 - .L_34)
.L_34:
        /*002c*/ 	.word	0x00000000
        /*0030*/ 	.short	0x0000
        /*0032*/ 	.short	0x0000
        /*0034*/ 	.byte	0x00, 0xf0, 0x11, 0x00


	//----- nvinfo : EIATTR_SPARSE_MMA_MASK
	.align		4
.L_35:
        /*0038*/ 	.byte	0x03, 0x50
        /*003a*/ 	.short	0x0000


	//----- nvinfo : EIATTR_MAXREG_COUNT
	.align		4
        /*003c*/ 	.byte	0x03, 0x1b
        /*003e*/ 	.short	0x00ff


	//----- nvinfo : EIATTR_MERCURY_ISA_VERSION
	.align		4
        /*0040*/ 	.byte	0x03, 0x5f
        /*0042*/ 	.short	0x0101


	//----- nvinfo : EIATTR_VRC_CTA_INIT_COUNT
	.align		4
        /*0044*/ 	.byte	0x02, 0x4a
	.zero		1
	.zero		1


	//----- nvinfo : EIATTR_EXIT_INSTR_OFFSETS
	.align		4
        /*0048*/ 	.byte	0x04, 0x1c
        /*004a*/ 	.short	(.L_37 - .L_36)


	//   ....[0]....
.L_36:
        /*004c*/ 	.word	0x00000070


	//   ....[1]....
        /*0050*/ 	.word	0x00000110


	//----- nvinfo : EIATTR_CBANK_PARAM_SIZE
	.align		4
.L_37:
        /*0054*/ 	.byte	0x03, 0x19
        /*0056*/ 	.short	0x0018


	//----- nvinfo : EIATTR_PARAM_CBANK
	.align		4
        /*0058*/ 	.byte	0x04, 0x0a
        /*005a*/ 	.short	(.L_39 - .L_38)
	.align		4
.L_38:
        /*005c*/ 	.word	index@(.nv.constant0._Z3addiPfS_)
        /*0060*/ 	.short	0x0380
        /*0062*/ 	.short	0x0018


	//----- nvinfo : EIATTR_SW_WAR
	.align		4
.L_39:
        /*0064*/ 	.byte	0x04, 0x36
        /*0066*/ 	.short	(.L_41 - .L_40)
.L_40:
        /*0068*/ 	.word	0x00000008
.L_41:


//--------------------- .nv.callgraph             --------------------------
	.section	.nv.callgraph,"",@"SHT_CUDA_CALLGRAPH"
	.align	4
	.sectionentsize	8
	.align		4
        /*0000*/ 	.word	0x00000000
	.align		4
        /*0004*/ 	.word	0xffffffff
	.align		4
        /*0008*/ 	.word	0x00000000
	.align		4
        /*000c*/ 	.word	0xfffffffe
	.align		4
        /*0010*/ 	.word	0x00000000
	.align		4
        /*0014*/ 	.word	0xfffffffd
	.align		4
        /*0018*/ 	.word	0x00000000
	.align		4
        /*001c*/ 	.word	0xfffffffc


//--------------------- .text._Z13add_elem_wiseiPfS_ --------------------------
	.section	.text._Z13add_elem_wiseiPfS_,"ax",@progbits
	.align	128
        .global         _Z13add_elem_wiseiPfS_
        .type           _Z13add_elem_wiseiPfS_,@function
        .size           _Z13add_elem_wiseiPfS_,(.L_x_3 - _Z13add_elem_wiseiPfS_)
        .other          _Z13add_elem_wiseiPfS_,@"STO_CUDA_ENTRY STV_DEFAULT"
_Z13add_elem_wiseiPfS_:
.text._Z13add_elem_wiseiPfS_:
[----:B------:R-:W-:Y:S01]  /*0000*/  LDC R1, c[0x0][0x37c] ;  /* 0x0000df00ff017b82 */ /* 0x000fe20000000800 */
[----:B------:R-:W0:Y:S01]  /*0010*/  S2R R0, SR_TID.X ;  /* 0x0000000000007919 */ /* 0x000e220000002100 */
[----:B------:R-:W0:Y:S01]  /*0020*/  LDCU UR4, c[0x0][0x360] ;  /* 0x00006c00ff0477ac */ /* 0x000e220008000800 */
[----:B------:R-:W0:Y:S01]  /*0030*/  S2R R3, SR_CTAID.X ;  /* 0x0000000000037919 */ /* 0x000e220000002500 */
[----:B------:R-:W1:Y:S01]  /*0040*/  LDCU UR8, c[0x0][0x380] ;  /* 0x00007000ff0877ac */ /* 0x000e620008000800 */
[----:B0-----:R-:W-:-:S05]  /*0050*/  IMAD R0, R3, UR4, R0 ;  /* 0x0000000403007c24 */ /* 0x001fca000f8e0200 */
[----:B-1----:R-:W-:-:S13]  /*0060*/  ISETP.GE.AND P0, PT, R0, UR8, PT ;  /* 0x0000000800007c0c */ /* 0x002fda000bf06270 */
[----:B------:R-:W-:Y:S05]  /*0070*/  @P0 EXIT ;  /* 0x000000000000094d */ /* 0x000fea0003800000 */
[----:B------:R-:W0:Y:S01]  /*0080*/  LDC.64 R6, c[0x0][0x388] ;  /* 0x0000e200ff067b82 */ /* 0x000e220000000a00 */
[----:B------:R-:W1:Y:S01]  /*0090*/  LDCU UR5, c[0x0][0x370] ;  /* 0x00006e00ff0577ac */ /* 0x000e620008000800 */
[----:B------:R-:W2:Y:S06]  /*00a0*/  LDCU.64 UR6, c[0x0][0x358] ;  /* 0x00006b00ff0677ac */ /* 0x000eac0008000a00 */
[----:B------:R-:W3:Y:S01]  /*00b0*/  LDC.64 R8, c[0x0][0x390] ;  /* 0x0000e400ff087b82 */ /* 0x000ee20000000a00 */
[----:B-1----:R-:W-:-:S12]  /*00c0*/  UIMAD UR4, UR4, UR5, URZ ;  /* 0x00000005040472a4 */ /* 0x002fd8000f8e02ff */
.L_x_0:
[----:B0-----:R-:W-:-:S04]  /*00d0*/  IMAD.WIDE R2, R0, 0x4, R6 ;  /* 0x0000000400027825 */ /* 0x001fc800078e0206 */
[C---:B-1-3--:R-:W-:Y:S02]  /*00e0*/  IMAD.WIDE R4, R0.reuse, 0x4, R8 ;  /* 0x0000000400047825 */ /* 0x04afe400078e0208 */
[----:B--2---:R-:W2:Y:S04]  /*00f0*/  LDG.E R2, desc[UR6][R2.64] ;  /* 0x0000000602027981 */ /* 0x004ea8000c1e1900 */
[----:B------:R-:W2:Y:S01]  /*0100*/  LDG.E R11, desc[UR6][R4.64] ;  /* 0x00000006040b7981 */ /* 0x000ea2000c1e1900 */
[----:B------:R-:W-:-:S04]  /*0110*/  IADD3 R0, PT, PT, R0, UR4, RZ ;  /* 0x0000000400007c10 */ /* 0x000fc8000fffe0ff */
[----:B------:R-:W-:Y:S01]  /*0120*/  ISETP.GE.AND P0, PT, R0, UR8, PT ;  /* 0x0000000800007c0c */ /* 0x000fe2000bf06270 */
[----:B--2---:R-:W-:-:S05]  /*0130*/  FADD R11, R2, R11 ;  /* 0x0000000b020b7221 */ /* 0x004fca0000000000 */
[----:B------:R1:W-:Y:S07]  /*0140*/  STG.E desc[UR6][R4.64], R11 ;  /* 0x0000000b04007986 */ /* 0x0003ee000c101906 */
[----:B------:R-:W-:Y:S05]  /*0150*/  @!P0 BRA `(.L_x_0) ;  /* 0xfffffffc00dc8947 */ /* 0x000fea000383ffff */
[----:B------:R-:W-:Y:S05]  /*0160*/  EXIT ;  /* 0x000000000000794d */ /* 0x000fea0003800000 */
.L_x_1:
[----:B------:R-:W-:-:S00]  /*0170*/  BRA `(.L_x_1) ;  /* 0xfffffffc00fc7947 */ /* 0x000fc0000383ffff */
[----:B------:R-:W-:-:S00]  /*0180*/  NOP ;  /* 0x0000000000007918 */ /* 0x000fc00000000000 */
[----:B------:R-:W-:-:S00]  /*0190*/  NOP ;  /* 0x0000000000007918 */ /* 0x000fc00000000000 */
[----:B------:R-:W-:-:S00]  /*01a0*/  NOP ;  /* 0x0000000000007918 */ /* 0x000fc00000000000 */
[----:B------:R-:W-:-:S00]  /*01b0*/  NOP ;  /* 0x0000000000007918 */ /* 0x000fc00000000000 */
[----:B------:R-:W-:-:S00]  /*01c0*/  NOP ;  /* 0x0000000000007918 */ /* 0x000fc00000000000 */
[----:B------:R-:W-:-:S00]  /*01d0*/  NOP ;  /* 0x0000000000007918 */ /* 0x000fc00000000000 */
[----:B------:R-:W-:-:S00]  /*01e0*/  NOP ;  /* 0x0000000000007918 */ /* 0x000fc00000000000 */
[----:B------:R-:W-:-:S00]  /*01f0*/  NOP ;  /* 0x0000000000007918 */ /* 0x000fc00000000000 */
.L_x_3:


//--------------------- .text._Z3addiPfS_         --------------------------
	.section	.text._Z3addiPfS_,"ax",@progbits
	.align	128
        .global         _Z3addiPfS_
        .type           _Z3addiPfS_,@function
        .size           _Z3addiPfS_,(.L_x_4 - _Z3addiPfS_)
        .other          _Z3addiPfS_,@"STO_CUDA_ENTRY STV_DEFAULT"
_Z3addiPfS_:
.text._Z3addiPfS_:
[----:B------:R-:W-:Y:S01]  /*0000*/  LDC R1, c[0x0][0x37c] ;  /* 0x0000df00ff017b82 */ /* 0x000fe20000000800 */
[----:B------:R-:W0:Y:S07]  /*0010*/  S2R R0, SR_TID.X ;  /* 0x0000000000007919 */ /* 0x000e2e0000002100 */
[----:B------:R-:W0:Y:S01]  /*0020*/  S2UR UR4, SR_CTAID.X ;  /* 0x00000000000479c3 */ /* 0x000e220000002500 */
[----:B------:R-:W1:Y:S07]  /*0030*/  LDCU UR5, c[0x0][0x380] ;  /* 0x00007000ff0577ac */ /* 0x000e6e0008000800 */
[----:B------:R-:W0:Y:S02]  /*0040*/  LDC R7, c[0x0][0x360] ;  /* 0x0000d800ff077b82 */ /* 0x000e240000000800 */
[----:B0-----:R-:W-:-:S05]  /*0050*/  IMAD R7, R7, UR4, R0 ;  /* 0x0000000407077c24 */ /* 0x001fca000f8e0200 */
[----:B-1----:R-:W-:-:S13]  /*0060*/  ISETP.GE.AND P0, PT, R7, UR5, PT ;  /* 0x0000000507007c0c */ /* 0x002fda000bf06270 */
[----:B------:R-:W-:Y:S05]  /*0070*/  @P0 EXIT ;  /* 0x000000000000094d */ /* 0x000fea0003800000 */
[----:B------:R-:W0:Y:S01]  /*0080*/  LDC.64 R2, c[0x0][0x388] ;  /* 0x0000e200ff027b82 */ /* 0x000e220000000a00 */
[----:B------:R-:W1:Y:S07]  /*0090*/  LDCU.64 UR4, c[0x0][0x358] ;  /* 0x00006b00ff0477ac */ /* 0x000e6e0008000a00 */
[----:B------:R-:W2:Y:S01]  /*00a0*/  LDC.64 R4, c[0x0][0x390] ;  /* 0x0000e400ff047b82 */ /* 0x000ea20000000a00 */
[----:B0-----:R-:W-:-:S06]  /*00b0*/  IMAD.WIDE R2, R7, 0x4, R2 ;  /* 0x0000000407027825 */ /* 0x001fcc00078e0202 */
[----:B-1----:R-:W3:Y:S01]  /*00c0*/  LDG.E R2, desc[UR4][R2.64] ;  /* 0x0000000402027981 */ /* 0x002ee2000c1e1900 */
[----:B--2---:R-:W-:-:S05]  /*00d0*/  IMAD.WIDE R4, R7, 0x4, R4 ;  /* 0x0000000407047825 */ /* 0x004fca00078e0204 */
[----:B------:R-:W3:Y:S02]  /*00e0*/  LDG.E R7, desc[UR4][R4.64] ;  /* 0x0000000404077981 */ /* 0x000ee4000c1e1900 */
[----:B---3--:R-:W-:-:S05]  /*00f0*/  FADD R7, R2, R7 ;  /* 0x0000000702077221 */ /* 0x008fca0000000000 */
[----:B------:R-:W-:Y:S01]  /*0100*/  STG.E desc[UR4][R4.64], R7 ;  /* 0x0000000704007986 */ /* 0x000fe2000c101904 */
[----:B------:R-:W-:Y:S05]  /*0110*/  EXIT ;  /* 0x000000000000794d */ /* 0x000fea0003800000 */
.L_x_2:
        /* <DEDUP_REMOVED lines=14> */
.L_x_4:


//--------------------- .nv.shared.reserved.0     --------------------------
	.section	.nv.shared.reserved.0,"aw",@nobits
	.weak		__nv_reservedSMEM_offset_0_alias
	.size		__nv_reservedSMEM_offset_0_alias, 0, 64
	.other		__nv_reservedSMEM_offset_0_alias,@"STO_CUDA_RESERVED_SHARED STV_DEFAULT"
__nv_reservedSMEM_offset_0_alias:
	.zero		0
	.zero		64


//--------------------- .nv.constant0._Z13add_elem_wiseiPfS_ --------------------------
	.section	.nv.constant0._Z13add_elem_wiseiPfS_,"a",@progbits
	.sectionflags	@""
	.align	4
.nv.constant0._Z13add_elem_wiseiPfS_:
	.zero		920


//--------------------- .nv.constant0._Z3addiPfS_ --------------------------
	.section	.nv.constant0._Z3addiPfS_,"a",@progbits
	.sectionflags	@""
	.align	4
.nv.constant0._Z3addiPfS_:
	.zero		920


//--------------------- SYMBOLS --------------------------

	.type		.nv.reservedSmem.offset0,@object
	.size		.nv.reservedSmem.offset0,0x4
